//
// Generated by NVIDIA NVVM Compiler
//
// Compiler Build ID: CL-36424714
// Cuda compilation tools, release 13.0, V13.0.88
// Based on NVVM 20.0.0
//

.version 9.0
.target sm_100
.address_size 64

	// .globl	_Z38sgemm_global_memory_coalesce_v2_kerneljjjfPKfS0_fPf

.visible .entry _Z38sgemm_global_memory_coalesce_v2_kerneljjjfPKfS0_fPf(
	.param .u32 _Z38sgemm_global_memory_coalesce_v2_kerneljjjfPKfS0_fPf_param_0,
	.param .u32 _Z38sgemm_global_memory_coalesce_v2_kerneljjjfPKfS0_fPf_param_1,
	.param .u32 _Z38sgemm_global_memory_coalesce_v2_kerneljjjfPKfS0_fPf_param_2,
	.param .f32 _Z38sgemm_global_memory_coalesce_v2_kerneljjjfPKfS0_fPf_param_3,
	.param .u64 .ptr .align 1 _Z38sgemm_global_memory_coalesce_v2_kerneljjjfPKfS0_fPf_param_4,
	.param .u64 .ptr .align 1 _Z38sgemm_global_memory_coalesce_v2_kerneljjjfPKfS0_fPf_param_5,
	.param .f32 _Z38sgemm_global_memory_coalesce_v2_kerneljjjfPKfS0_fPf_param_6,
	.param .u64 .ptr .align 1 _Z38sgemm_global_memory_coalesce_v2_kerneljjjfPKfS0_fPf_param_7
)
{
	.reg .pred 	%p<13>;
	.reg .b32 	%r<94>;
	.reg .b32 	%f<73>;
	.reg .b64 	%rd<70>;

	ld.param.u32 	%r46, [_Z38sgemm_global_memory_coalesce_v2_kerneljjjfPKfS0_fPf_param_0];
	ld.param.u32 	%r47, [_Z38sgemm_global_memory_coalesce_v2_kerneljjjfPKfS0_fPf_param_1];
	ld.param.u32 	%r45, [_Z38sgemm_global_memory_coalesce_v2_kerneljjjfPKfS0_fPf_param_2];
	ld.param.f32 	%f13, [_Z38sgemm_global_memory_coalesce_v2_kerneljjjfPKfS0_fPf_param_3];
	ld.param.u64 	%rd4, [_Z38sgemm_global_memory_coalesce_v2_kerneljjjfPKfS0_fPf_param_4];
	ld.param.u64 	%rd5, [_Z38sgemm_global_memory_coalesce_v2_kerneljjjfPKfS0_fPf_param_5];
	ld.param.f32 	%f14, [_Z38sgemm_global_memory_coalesce_v2_kerneljjjfPKfS0_fPf_param_6];
	cvta.to.global.u64 	%rd1, %rd5;
	cvta.to.global.u64 	%rd2, %rd4;
	mov.u32 	%r48, %ctaid.x;
	mov.u32 	%r49, %ntid.x;
	mov.u32 	%r50, %tid.x;
	mad.lo.s32 	%r1, %r48, %r49, %r50;
	mov.u32 	%r51, %ctaid.y;
	mov.u32 	%r52, %ntid.y;
	mul.lo.s32 	%r2, %r51, %r52;
	mov.u32 	%r3, %tid.y;
	add.s32 	%r53, %r2, %r3;
	setp.ge.u32 	%p1, %r1, %r46;
	setp.ge.u32 	%p2, %r53, %r47;
	or.pred  	%p3, %p1, %p2;
	@%p3 bra 	$L__BB0_14;
	setp.eq.s32 	%p4, %r45, 0;
	mov.f32 	%f72, 0f00000000;
	@%p4 bra 	$L__BB0_13;
	mul.lo.s32 	%r5, %r45, %r1;
	and.b32  	%r6, %r45, 7;
	setp.lt.u32 	%p5, %r45, 8;
	mov.f32 	%f72, 0f00000000;
	mov.b32 	%r92, 0;
	@%p5 bra 	$L__BB0_5;
	and.b32  	%r92, %r45, -8;
	neg.s32 	%r90, %r92;
	add.s32 	%r55, %r3, %r47;
	add.s32 	%r89, %r55, %r2;
	shl.b32 	%r10, %r47, 3;
	shl.b32 	%r56, %r47, 1;
	add.s32 	%r88, %r53, %r56;
	mad.lo.s32 	%r87, %r47, 3, %r53;
	shl.b32 	%r57, %r47, 2;
	add.s32 	%r86, %r53, %r57;
	mad.lo.s32 	%r85, %r47, 5, %r53;
	mad.lo.s32 	%r84, %r47, 6, %r53;
	mad.lo.s32 	%r83, %r47, 7, %r53;
	add.s32 	%r81, %r5, 3;
	mov.f32 	%f72, 0f00000000;
	mov.u32 	%r82, %r53;
$L__BB0_4:
	.pragma "nounroll";
	add.s32 	%r58, %r81, -3;
	mul.wide.u32 	%rd6, %r58, 4;
	add.s64 	%rd7, %rd2, %rd6;
	ld.global.f32 	%f19, [%rd7];
	mul.wide.u32 	%rd8, %r82, 4;
	add.s64 	%rd9, %rd1, %rd8;
	ld.global.f32 	%f20, [%rd9];
	fma.rn.f32 	%f21, %f19, %f20, %f72;
	add.s32 	%r59, %r81, -2;
	mul.wide.u32 	%rd10, %r59, 4;
	add.s64 	%rd11, %rd2, %rd10;
	ld.global.f32 	%f22, [%rd11];
	mul.wide.u32 	%rd12, %r89, 4;
	add.s64 	%rd13, %rd1, %rd12;
	ld.global.f32 	%f23, [%rd13];
	fma.rn.f32 	%f24, %f22, %f23, %f21;
	add.s32 	%r60, %r81, -1;
	mul.wide.u32 	%rd14, %r60, 4;
	add.s64 	%rd15, %rd2, %rd14;
	ld.global.f32 	%f25, [%rd15];
	mul.wide.u32 	%rd16, %r88, 4;
	add.s64 	%rd17, %rd1, %rd16;
	ld.global.f32 	%f26, [%rd17];
	fma.rn.f32 	%f27, %f25, %f26, %f24;
	add.s32 	%r61, %r81, 4;
	mul.wide.u32 	%rd18, %r81, 4;
	add.s64 	%rd19, %rd2, %rd18;
	ld.global.f32 	%f28, [%rd19];
	mul.wide.u32 	%rd20, %r87, 4;
	add.s64 	%rd21, %rd1, %rd20;
	ld.global.f32 	%f29, [%rd21];
	fma.rn.f32 	%f30, %f28, %f29, %f27;
	add.s32 	%r62, %r81, 1;
	mul.wide.u32 	%rd22, %r62, 4;
	add.s64 	%rd23, %rd2, %rd22;
	ld.global.f32 	%f31, [%rd23];
	mul.wide.u32 	%rd24, %r86, 4;
	add.s64 	%rd25, %rd1, %rd24;
	ld.global.f32 	%f32, [%rd25];
	fma.rn.f32 	%f33, %f31, %f32, %f30;
	add.s32 	%r63, %r81, 2;
	mul.wide.u32 	%rd26, %r63, 4;
	add.s64 	%rd27, %rd2, %rd26;
	ld.global.f32 	%f34, [%rd27];
	mul.wide.u32 	%rd28, %r85, 4;
	add.s64 	%rd29, %rd1, %rd28;
	ld.global.f32 	%f35, [%rd29];
	fma.rn.f32 	%f36, %f34, %f35, %f33;
	add.s32 	%r64, %r81, 3;
	mul.wide.u32 	%rd30, %r64, 4;
	add.s64 	%rd31, %rd2, %rd30;
	ld.global.f32 	%f37, [%rd31];
	mul.wide.u32 	%rd32, %r84, 4;
	add.s64 	%rd33, %rd1, %rd32;
	ld.global.f32 	%f38, [%rd33];
	fma.rn.f32 	%f39, %f37, %f38, %f36;
	mul.wide.u32 	%rd34, %r61, 4;
	add.s64 	%rd35, %rd2, %rd34;
	ld.global.f32 	%f40, [%rd35];
	mul.wide.u32 	%rd36, %r83, 4;
	add.s64 	%rd37, %rd1, %rd36;
	ld.global.f32 	%f41, [%rd37];
	fma.rn.f32 	%f72, %f40, %f41, %f39;
	add.s32 	%r90, %r90, 8;
	add.s32 	%r89, %r89, %r10;
	add.s32 	%r88, %r88, %r10;
	add.s32 	%r87, %r87, %r10;
	add.s32 	%r86, %r86, %r10;
	add.s32 	%r85, %r85, %r10;
	add.s32 	%r84, %r84, %r10;
	add.s32 	%r83, %r83, %r10;
	add.s32 	%r82, %r82, %r10;
	add.s32 	%r81, %r81, 8;
	setp.ne.s32 	%p6, %r90, 0;
	@%p6 bra 	$L__BB0_4;
$L__BB0_5:
	setp.eq.s32 	%p7, %r6, 0;
	@%p7 bra 	$L__BB0_13;
	and.b32  	%r39, %r45, 3;
	setp.lt.u32 	%p8, %r6, 4;
	@%p8 bra 	$L__BB0_8;
	add.s32 	%r65, %r92, %r5;
	mul.wide.u32 	%rd38, %r65, 4;
	add.s64 	%rd39, %rd2, %rd38;
	ld.global.f32 	%f43, [%rd39];
	mad.lo.s32 	%r66, %r92, %r47, %r53;
	mul.wide.u32 	%rd40, %r66, 4;
	add.s64 	%rd41, %rd1, %rd40;
	ld.global.f32 	%f44, [%rd41];
	fma.rn.f32 	%f45, %f43, %f44, %f72;
	add.s32 	%r67, %r65, 1;
	mul.wide.u32 	%rd42, %r67, 4;
	add.s64 	%rd43, %rd2, %rd42;
	ld.global.f32 	%f46, [%rd43];
	add.s32 	%r68, %r66, %r47;
	mul.wide.u32 	%rd44, %r68, 4;
	add.s64 	%rd45, %rd1, %rd44;
	ld.global.f32 	%f47, [%rd45];
	fma.rn.f32 	%f48, %f46, %f47, %f45;
	add.s32 	%r69, %r65, 2;
	mul.wide.u32 	%rd46, %r69, 4;
	add.s64 	%rd47, %rd2, %rd46;
	ld.global.f32 	%f49, [%rd47];
	add.s32 	%r70, %r68, %r47;
	mul.wide.u32 	%rd48, %r70, 4;
	add.s64 	%rd49, %rd1, %rd48;
	ld.global.f32 	%f50, [%rd49];
	fma.rn.f32 	%f51, %f49, %f50, %f48;
	add.s32 	%r71, %r65, 3;
	mul.wide.u32 	%rd50, %r71, 4;
	add.s64 	%rd51, %rd2, %rd50;
	ld.global.f32 	%f52, [%rd51];
	add.s32 	%r72, %r70, %r47;
	mul.wide.u32 	%rd52, %r72, 4;
	add.s64 	%rd53, %rd1, %rd52;
	ld.global.f32 	%f53, [%rd53];
	fma.rn.f32 	%f72, %f52, %f53, %f51;
	add.s32 	%r92, %r92, 4;
$L__BB0_8:
	setp.eq.s32 	%p9, %r39, 0;
	@%p9 bra 	$L__BB0_13;
	setp.eq.s32 	%p10, %r39, 1;
	@%p10 bra 	$L__BB0_11;
	add.s32 	%r73, %r92, %r5;
	mul.wide.u32 	%rd54, %r73, 4;
	add.s64 	%rd55, %rd2, %rd54;
	ld.global.f32 	%f55, [%rd55];
	mad.lo.s32 	%r74, %r92, %r47, %r53;
	mul.wide.u32 	%rd56, %r74, 4;
	add.s64 	%rd57, %rd1, %rd56;
	ld.global.f32 	%f56, [%rd57];
	fma.rn.f32 	%f57, %f55, %f56, %f72;
	add.s32 	%r75, %r73, 1;
	mul.wide.u32 	%rd58, %r75, 4;
	add.s64 	%rd59, %rd2, %rd58;
	ld.global.f32 	%f58, [%rd59];
	add.s32 	%r76, %r74, %r47;
	mul.wide.u32 	%rd60, %r76, 4;
	add.s64 	%rd61, %rd1, %rd60;
	ld.global.f32 	%f59, [%rd61];
	fma.rn.f32 	%f72, %f58, %f59, %f57;
	add.s32 	%r92, %r92, 2;
$L__BB0_11:
	and.b32  	%r77, %r45, 1;
	setp.eq.b32 	%p11, %r77, 1;
	not.pred 	%p12, %p11;
	@%p12 bra 	$L__BB0_13;
	add.s32 	%r78, %r92, %r5;
	mul.wide.u32 	%rd62, %r78, 4;
	add.s64 	%rd63, %rd2, %rd62;
	ld.global.f32 	%f60, [%rd63];
	mad.lo.s32 	%r79, %r92, %r47, %r53;
	mul.wide.u32 	%rd64, %r79, 4;
	add.s64 	%rd65, %rd1, %rd64;
	ld.global.f32 	%f61, [%rd65];
	fma.rn.f32 	%f72, %f60, %f61, %f72;
$L__BB0_13:
	ld.param.u64 	%rd69, [_Z38sgemm_global_memory_coalesce_v2_kerneljjjfPKfS0_fPf_param_7];
	mad.lo.s32 	%r80, %r47, %r1, %r53;
	cvta.to.global.u64 	%rd66, %rd69;
	mul.wide.u32 	%rd67, %r80, 4;
	add.s64 	%rd68, %rd66, %rd67;
	ld.global.f32 	%f62, [%rd68];
	mul.f32 	%f63, %f14, %f62;
	fma.rn.f32 	%f64, %f13, %f72, %f63;
	st.global.f32 	[%rd68], %f64;
$L__BB0_14:
	ret;

}


// ===== COMPILED SASS (sm_100) =====

	.target	sm_100

	.elftype	@"ET_EXEC"


//--------------------- .note.nv.tkinfo           --------------------------
	.section	.note.nv.tkinfo,"",@"SHT_NOTE"
	.sectionflags	@"SHF_NOTE_NV_TKINFO"
	.tkinfo
        /*0018*/ 	.word	0x00000002
        /*0030*/ 	.string	""
        /*0030*/ 	.string	"ptxas"
        /*0030*/ 	.string	"Cuda compilation tools, release 13.0, V13.0.88"
        /*0030*/ 	.string	"Build cuda_13.0.r13.0/compiler.36424714_0"
        /*0030*/ 	.string	"-arch sm_100 -m 64 "



//--------------------- .note.nv.cuinfo           --------------------------
	.section	.note.nv.cuinfo,"",@"SHT_NOTE"
	.sectionflags	@"SHF_NOTE_NV_CUINFO"
        /*0018*/ 	.short	0x0002
        /*001a*/ 	.short	0x0064
        /*001c*/ 	.short	0x0082
	.zero		2


//--------------------- .nv.info                  --------------------------
	.section	.nv.info,"",@"SHT_CUDA_INFO"
	.align	4


	//----- nvinfo : EIATTR_REGCOUNT
	.align		4
        /*0000*/ 	.byte	0x04, 0x2f
        /*0002*/ 	.short	(.L_1 - .L_0)
	.align		4
.L_0:
        /*0004*/ 	.word	index@(_Z38sgemm_global_memory_coalesce_v2_kerneljjjfPKfS0_fPf)
        /*0008*/ 	.word	0x00000020


	//----- nvinfo : EIATTR_FRAME_SIZE
	.align		4
.L_1:
        /*000c*/ 	.byte	0x04, 0x11
        /*000e*/ 	.short	(.L_3 - .L_2)
	.align		4
.L_2:
        /*0010*/ 	.word	index@(_Z38sgemm_global_memory_coalesce_v2_kerneljjjfPKfS0_fPf)
        /*0014*/ 	.word	0x00000000


	//----- nvinfo : EIATTR_MIN_STACK_SIZE
	.align		4
.L_3:
        /*0018*/ 	.byte	0x04, 0x12
        /*001a*/ 	.short	(.L_5 - .L_4)
	.align		4
.L_4:
        /*001c*/ 	.word	index@(_Z38sgemm_global_memory_coalesce_v2_kerneljjjfPKfS0_fPf)
        /*0020*/ 	.word	0x00000000
.L_5:


//--------------------- .nv.compat                --------------------------
	.section	.nv.compat,"",@"SHT_CUDA_COMPAT_INFO"
	.align	4
        /*0000*/ 	.byte	0x02, 0x09, 0x00, 0x00, 0x02, 0x02, 0x01, 0x00, 0x02, 0x05, 0x05, 0x00, 0x03, 0x07, 0x01, 0x01
        /*0010*/ 	.byte	0x02, 0x03, 0x00, 0x00, 0x02, 0x06, 0x01, 0x00, 0x04, 0x0b, 0x08, 0x00, 0x09, 0x00, 0x00, 0x00
        /*0020*/ 	.byte	0x00, 0x00, 0x00, 0x00


//--------------------- .nv.info._Z38sgemm_global_memory_coalesce_v2_kerneljjjfPKfS0_fPf --------------------------
	.section	.nv.info._Z38sgemm_global_memory_coalesce_v2_kerneljjjfPKfS0_fPf,"",@"SHT_CUDA_INFO"
	.sectionflags	@""
	.align	4


	//----- nvinfo : EIATTR_CUDA_API_VERSION
	.align		4
        /*0000*/ 	.byte	0x04, 0x37
        /*0002*/ 	.short	(.L_7 - .L_6)
.L_6:
        /*0004*/ 	.word	0x00000082


	//----- nvinfo : EIATTR_KPARAM_INFO
	.align		4
.L_7:
        /*0008*/ 	.byte	0x04, 0x17
        /*000a*/ 	.short	(.L_9 - .L_8)
.L_8:
        /*000c*/ 	.word	0x00000000
        /*0010*/ 	.short	0x0007
        /*0012*/ 	.short	0x0028
        /*0014*/ 	.byte	0x00, 0xf5, 0x21, 0x00


	//----- nvinfo : EIATTR_KPARAM_INFO
	.align		4
.L_9:
        /*0018*/ 	.byte	0x04, 0x17
        /*001a*/ 	.short	(.L_11 - .L_10)
.L_10:
        /*001c*/ 	.word	0x00000000
        /*0020*/ 	.short	0x0006
        /*0022*/ 	.short	0x0020
        /*0024*/ 	.byte	0x00, 0xf0, 0x11, 0x00


	//----- nvinfo : EIATTR_KPARAM_INFO
	.align		4
.L_11:
        /*0028*/ 	.byte	0x04, 0x17
        /*002a*/ 	.short	(.L_13 - .L_12)
.L_12:
        /*002c*/ 	.word	0x00000000
        /*0030*/ 	.short	0x0005
        /*0032*/ 	.short	0x0018
        /*0034*/ 	.byte	0x00, 0xf5, 0x21, 0x00


	//----- nvinfo : EIATTR_KPARAM_INFO
	.align		4
.L_13:
        /*0038*/ 	.byte	0x04, 0x17
        /*003a*/ 	.short	(.L_15 - .L_14)
.L_14:
        /*003c*/ 	.word	0x00000000
        /*0040*/ 	.short	0x0004
        /*0042*/ 	.short	0x0010
        /*0044*/ 	.byte	0x00, 0xf5, 0x21, 0x00


	//----- nvinfo : EIATTR_KPARAM_INFO
	.align		4
.L_15:
        /*0048*/ 	.byte	0x04, 0x17
        /*004a*/ 	.short	(.L_17 - .L_16)
.L_16:
        /*004c*/ 	.word	0x00000000
        /*0050*/ 	.short	0x0003
        /*0052*/ 	.short	0x000c
        /*0054*/ 	.byte	0x00, 0xf0, 0x11, 0x00


	//----- nvinfo : EIATTR_KPARAM_INFO
	.align		4
.L_17:
        /*0058*/ 	.byte	0x04, 0x17
        /*005a*/ 	.short	(.L_19 - .L_18)
.L_18:
        /*005c*/ 	.word	0x00000000
        /*0060*/ 	.short	0x0002
        /*0062*/ 	.short	0x0008
        /*0064*/ 	.byte	0x00, 0xf0, 0x11, 0x00


	//----- nvinfo : EIATTR_KPARAM_INFO
	.align		4
.L_19:
        /*0068*/ 	.byte	0x04, 0x17
        /*006a*/ 	.short	(.L_21 - .L_20)
.L_20:
        /*006c*/ 	.word	0x00000000
        /*0070*/ 	.short	0x0001
        /*0072*/ 	.short	0x0004
        /*0074*/ 	.byte	0x00, 0xf0, 0x11, 0x00


	//----- nvinfo : EIATTR_KPARAM_INFO
	.align		4
.L_21:
        /*0078*/ 	.byte	0x04, 0x17
        /*007a*/ 	.short	(.L_23 - .L_22)
.L_22:
        /*007c*/ 	.word	0x00000000
        /*0080*/ 	.short	0x0000
        /*0082*/ 	.short	0x0000
        /*0084*/ 	.byte	0x00, 0xf0, 0x11, 0x00


	//----- nvinfo : EIATTR_SPARSE_MMA_MASK
	.align		4
.L_23:
        /*0088*/ 	.byte	0x03, 0x50
        /*008a*/ 	.short	0x0000


	//----- nvinfo : EIATTR_MAXREG_COUNT
	.align		4
        /*008c*/ 	.byte	0x03, 0x1b
        /*008e*/ 	.short	0x00ff


	//----- nvinfo : EIATTR_MERCURY_ISA_VERSION
	.align		4
        /*0090*/ 	.byte	0x03, 0x5f
        /*0092*/ 	.short	0x0101


	//----- nvinfo : EIATTR_VRC_CTA_INIT_COUNT
	.align		4
        /*0094*/ 	.byte	0x02, 0x4a
	.zero		1
	.zero		1


	//----- nvinfo : EIATTR_EXIT_INSTR_OFFSETS
	.align		4
        /*0098*/ 	.byte	0x04, 0x1c
        /*009a*/ 	.short	(.L_25 - .L_24)


	//   ....[0]....
.L_24:
        /*009c*/ 	.word	0x000000d0


	//   ....[1]....
        /*00a0*/ 	.word	0x00000ad0


	//----- nvinfo : EIATTR_CBANK_PARAM_SIZE
	.align		4
.L_25:
        /*00a4*/ 	.byte	0x03, 0x19
        /*00a6*/ 	.short	0x0030


	//----- nvinfo : EIATTR_PARAM_CBANK
	.align		4
        /*00a8*/ 	.byte	0x04, 0x0a
        /*00aa*/ 	.short	(.L_27 - .L_26)
	.align		4
.L_26:
        /*00ac*/ 	.word	index@(.nv.constant0._Z38sgemm_global_memory_coalesce_v2_kerneljjjfPKfS0_fPf)
        /*00b0*/ 	.short	0x0380
        /*00b2*/ 	.short	0x0030


	//----- nvinfo : EIATTR_SW_WAR
	.align		4
.L_27:
        /*00b4*/ 	.byte	0x04, 0x36
        /*00b6*/ 	.short	(.L_29 - .L_28)
.L_28:
        /*00b8*/ 	.word	0x00000008
.L_29:


//--------------------- .nv.callgraph             --------------------------
	.section	.nv.callgraph,"",@"SHT_CUDA_CALLGRAPH"
	.align	4
	.sectionentsize	8
	.align		4
        /*0000*/ 	.word	0x00000000
	.align		4
        /*0004*/ 	.word	0xffffffff
	.align		4
        /*0008*/ 	.word	0x00000000
	.align		4
        /*000c*/ 	.word	0xfffffffe
	.align		4
        /*0010*/ 	.word	0x00000000
	.align		4
        /*0014*/ 	.word	0xfffffffd
	.align		4
        /*0018*/ 	.word	0x00000000
	.align		4
        /*001c*/ 	.word	0xfffffffc


//--------------------- .text._Z38sgemm_global_memory_coalesce_v2_kerneljjjfPKfS0_fPf --------------------------
	.section	.text._Z38sgemm_global_memory_coalesce_v2_kerneljjjfPKfS0_fPf,"ax",@progbits
	.align	128
        .global         _Z38sgemm_global_memory_coalesce_v2_kerneljjjfPKfS0_fPf
        .type           _Z38sgemm_global_memory_coalesce_v2_kerneljjjfPKfS0_fPf,@function
        .size           _Z38sgemm_global_memory_coalesce_v2_kerneljjjfPKfS0_fPf,(.L_x_5 - _Z38sgemm_global_memory_coalesce_v2_kerneljjjfPKfS0_fPf)
        .other          _Z38sgemm_global_memory_coalesce_v2_kerneljjjfPKfS0_fPf,@"STO_CUDA_ENTRY STV_DEFAULT"
_Z38sgemm_global_memory_coalesce_v2_kerneljjjfPKfS0_fPf:
.text._Z38sgemm_global_memory_coalesce_v2_kerneljjjfPKfS0_fPf:
[----:B------:R-:W-:Y:S01]  /*0000*/  LDC R1, c[0x0][0x37c] ;  /* 0x0000df00ff017b82 */ /* 0x000fe20000000800 */
[----:B------:R-:W0:Y:S07]  /*0010*/  S2R R8, SR_TID.Y ;  /* 0x0000000000087919 */ /* 0x000e2e0000002200 */
[----:B------:R-:W1:Y:S01]  /*0020*/  S2UR UR4, SR_CTAID.Y ;  /* 0x00000000000479c3 */ /* 0x000e620000002600 */
[----:B------:R-:W2:Y:S07]  /*0030*/  S2R R2, SR_TID.X ;  /* 0x0000000000027919 */ /* 0x000eae0000002100 */
[----:B------:R-:W2:Y:S01]  /*0040*/  LDC R3, c[0x0][0x360] ;  /* 0x0000d800ff037b82 */ /* 0x000ea20000000800 */
[----:B------:R-:W1:Y:S07]  /*0050*/  LDCU UR5, c[0x0][0x364] ;  /* 0x00006c80ff0577ac */ /* 0x000e6e0008000800 */
[----:B------:R-:W2:Y:S08]  /*0060*/  S2UR UR6, SR_CTAID.X ;  /* 0x00000000000679c3 */ /* 0x000eb00000002500 */
[----:B------:R-:W3:Y:S01]  /*0070*/  LDC.64 R4, c[0x0][0x380] ;  /* 0x0000e000ff047b82 */ /* 0x000ee20000000a00 */
[----:B-1----:R-:W-:-:S06]  /*0080*/  UIMAD UR4, UR4, UR5, URZ ;  /* 0x00000005040472a4 */ /* 0x002fcc000f8e02ff */
[----:B0-----:R-:W-:Y:S01]  /*0090*/  IADD3 R0, PT, PT, R8, UR4, RZ ;  /* 0x0000000408007c10 */ /* 0x001fe2000fffe0ff */
[----:B--2---:R-:W-:-:S03]  /*00a0*/  IMAD R3, R3, UR6, R2 ;  /* 0x0000000603037c24 */ /* 0x004fc6000f8e0202 */
[----:B---3--:R-:W-:-:S04]  /*00b0*/  ISETP.GE.U32.AND P0, PT, R0, R5, PT ;  /* 0x000000050000720c */ /* 0x008fc80003f06070 */
[----:B------:R-:W-:-:S13]  /*00c0*/  ISETP.GE.U32.OR P0, PT, R3, R4, P0 ;  /* 0x000000040300720c */ /* 0x000fda0000706470 */
[----:B------:R-:W-:Y:S05]  /*00d0*/  @P0 EXIT ;  /* 0x000000000000094d */ /* 0x000fea0003800000 */
[----:B------:R-:W0:Y:S01]  /*00e0*/  LDC R2, c[0x0][0x388] ;  /* 0x0000e200ff027b82 */ /* 0x000e220000000800 */
[----:B------:R-:W1:Y:S01]  /*00f0*/  LDCU.64 UR6, c[0x0][0x358] ;  /* 0x00006b00ff0677ac */ /* 0x000e620008000a00 */
[----:B------:R-:W-:Y:S01]  /*0100*/  HFMA2 R25, -RZ, RZ, 0, 0 ;  /* 0x00000000ff197431 */ /* 0x000fe200000001ff */
[----:B0-----:R-:W-:-:S13]  /*0110*/  ISETP.NE.AND P0, PT, R2, RZ, PT ;  /* 0x000000ff0200720c */ /* 0x001fda0003f05270 */
[----:B-1----:R-:W-:Y:S05]  /*0120*/  @!P0 BRA `(.L_x_0) ;  /* 0x0000000800448947 */ /* 0x002fea0003800000 */
[C---:B------:R-:W-:Y:S02]  /*0130*/  ISETP.GE.U32.AND P1, PT, R2.reuse, 0x8, PT ;  /* 0x000000080200780c */ /* 0x040fe40003f26070 */
[----:B------:R-:W-:Y:S02]  /*0140*/  LOP3.LUT R6, R2, 0x7, RZ, 0xc0, !PT ;  /* 0x0000000702067812 */ /* 0x000fe400078ec0ff */
[----:B------:R-:W-:Y:S02]  /*0150*/  MOV R25, RZ ;  /* 0x000000ff00197202 */ /* 0x000fe40000000f00 */
[----:B------:R-:W-:Y:S02]  /*0160*/  ISETP.NE.AND P0, PT, R6, RZ, PT ;  /* 0x000000ff0600720c */ /* 0x000fe40003f05270 */
[----:B------:R-:W-:-:S05]  /*0170*/  MOV R7, RZ ;  /* 0x000000ff00077202 */ /* 0x000fca0000000f00 */
[----:B------:R-:W-:Y:S06]  /*0180*/  @!P1 BRA `(.L_x_1) ;  /* 0x0000000400249947 */ /* 0x000fec0003800000 */
[----:B------:R-:W-:Y:S01]  /*0190*/  LOP3.LUT R7, R2, 0xfffffff8, RZ, 0xc0, !PT ;  /* 0xfffffff802077812 */ /* 0x000fe200078ec0ff */
[C---:B------:R-:W-:Y:S01]  /*01a0*/  IMAD R10, R5.reuse, 0x3, R0 ;  /* 0x00000003050a7824 */ /* 0x040fe200078e0200 */
[C---:B------:R-:W-:Y:S01]  /*01b0*/  IADD3 R4, PT, PT, R5.reuse, UR4, R8 ;  /* 0x0000000405047c10 */ /* 0x040fe2000fffe008 */
[C-C-:B------:R-:W-:Y:S01]  /*01c0*/  IMAD R14, R5.reuse, 0x5, R0.reuse ;  /* 0x00000005050e7824 */ /* 0x140fe200078e0200 */
[CC--:B------:R-:W-:Y:S01]  /*01d0*/  LEA R8, R5.reuse, R0.reuse, 0x1 ;  /* 0x0000000005087211 */ /* 0x0c0fe200078e08ff */
[C-C-:B------:R-:W-:Y:S01]  /*01e0*/  IMAD R9, R5.reuse, 0x6, R0.reuse ;  /* 0x0000000605097824 */ /* 0x140fe200078e0200 */
[C---:B------:R-:W-:Y:S01]  /*01f0*/  LEA R12, R5.reuse, R0, 0x2 ;  /* 0x00000000050c7211 */ /* 0x040fe200078e10ff */
[----:B------:R-:W-:Y:S01]  /*0200*/  IMAD R11, R5, 0x7, R0 ;  /* 0x00000007050b7824 */ /* 0x000fe200078e0200 */
[----:B------:R-:W-:Y:S01]  /*0210*/  MOV R25, RZ ;  /* 0x000000ff00197202 */ /* 0x000fe20000000f00 */
[----:B------:R-:W-:Y:S01]  /*0220*/  IMAD R15, R3, R2, 0x3 ;  /* 0x00000003030f7424 */ /* 0x000fe200078e0202 */
[----:B------:R-:W-:-:S02]  /*0230*/  MOV R13, R0 ;  /* 0x00000000000d7202 */ /* 0x000fc40000000f00 */
[----:B------:R-:W-:-:S07]  /*0240*/  IADD3 R24, PT, PT, -R7, RZ, RZ ;  /* 0x000000ff07187210 */ /* 0x000fce0007ffe1ff */
.L_x_2:
[----:B------:R-:W0:Y:S01]  /*0250*/  LDC.64 R20, c[0x0][0x390] ;  /* 0x0000e400ff147b82 */ /* 0x000e220000000a00 */
[----:B------:R-:W-:-:S07]  /*0260*/  IADD3 R23, PT, PT, R15, -0x3, RZ ;  /* 0xfffffffd0f177810 */ /* 0x000fce0007ffe0ff */
[----:B------:R-:W1:Y:S01]  /*0270*/  LDC.64 R16, c[0x0][0x398] ;  /* 0x0000e600ff107b82 */ /* 0x000e620000000a00 */
[----:B0-----:R-:W-:-:S06]  /*0280*/  IMAD.WIDE.U32 R22, R23, 0x4, R20 ;  /* 0x0000000417167825 */ /* 0x001fcc00078e0014 */
[----:B------:R-:W2:Y:S01]  /*0290*/  LDG.E R22, desc[UR6][R22.64] ;  /* 0x0000000616167981 */ /* 0x000ea2000c1e1900 */
[----:B-1----:R-:W-:-:S06]  /*02a0*/  IMAD.WIDE.U32 R18, R13, 0x4, R16 ;  /* 0x000000040d127825 */ /* 0x002fcc00078e0010 */
[----:B------:R-:W2:Y:S01]  /*02b0*/  LDG.E R18, desc[UR6][R18.64] ;  /* 0x0000000612127981 */ /* 0x000ea2000c1e1900 */
[----:B------:R-:W-:Y:S01]  /*02c0*/  IADD3 R27, PT, PT, R15, -0x2, RZ ;  /* 0xfffffffe0f1b7810 */ /* 0x000fe20007ffe0ff */
[----:B------:R-:W-:-:S06]  /*02d0*/  IMAD.WIDE.U32 R28, R4, 0x4, R16 ;  /* 0x00000004041c7825 */ /* 0x000fcc00078e0010 */
[----:B------:R-:W3:Y:S01]  /*02e0*/  LDG.E R28, desc[UR6][R28.64] ;  /* 0x000000061c1c7981 */ /* 0x000ee2000c1e1900 */
[----:B--2---:R-:W-:Y:S01]  /*02f0*/  FFMA R25, R22, R18, R25 ;  /* 0x0000001216197223 */ /* 0x004fe20000000019 */
[----:B------:R-:W-:Y:S01]  /*0300*/  IMAD.WIDE.U32 R22, R27, 0x4, R20 ;  /* 0x000000041b167825 */ /* 0x000fe200078e0014 */
[----:B------:R-:W-:-:S05]  /*0310*/  IADD3 R27, PT, PT, R15, -0x1, RZ ;  /* 0xffffffff0f1b7810 */ /* 0x000fca0007ffe0ff */
[----:B------:R-:W-:Y:S01]  /*0320*/  IMAD.WIDE.U32 R26, R27, 0x4, R20 ;  /* 0x000000041b1a7825 */ /* 0x000fe200078e0014 */
[----:B------:R-:W3:Y:S04]  /*0330*/  LDG.E R22, desc[UR6][R22.64] ;  /* 0x0000000616167981 */ /* 0x000ee8000c1e1900 */
[----:B------:R0:W2:Y:S02]  /*0340*/  LDG.E R18, desc[UR6][R26.64] ;  /* 0x000000061a127981 */ /* 0x0000a4000c1e1900 */
[----:B0-----:R-:W-:-:S05]  /*0350*/  IMAD.WIDE.U32 R26, R8, 0x4, R16 ;  /* 0x00000004081a7825 */ /* 0x001fca00078e0010 */
[----:B------:R-:W2:Y:S01]  /*0360*/  LDG.E R19, desc[UR6][R26.64] ;  /* 0x000000061a137981 */ /* 0x000ea2000c1e1900 */
[----:B------:R-:W-:Y:S01]  /*0370*/  IADD3 R23, PT, PT, R15, 0x1, RZ ;  /* 0x000000010f177810 */ /* 0x000fe20007ffe0ff */
[----:B---3--:R-:W-:-:S04]  /*0380*/  FFMA R25, R22, R28, R25 ;  /* 0x0000001c16197223 */ /* 0x008fc80000000019 */
[----:B--2---:R-:W-:Y:S01]  /*0390*/  FFMA R25, R18, R19, R25 ;  /* 0x0000001312197223 */ /* 0x004fe20000000019 */
[----:B------:R-:W-:-:S05]  /*03a0*/  IMAD.WIDE.U32 R18, R15, 0x4, R20 ;  /* 0x000000040f127825 */ /* 0x000fca00078e0014 */
[----:B------:R0:W2:Y:S02]  /*03b0*/  LDG.E R28, desc[UR6][R18.64] ;  /* 0x00000006121c7981 */ /* 0x0000a4000c1e1900 */
[----:B0-----:R-:W-:-:S04]  /*03c0*/  IMAD.WIDE.U32 R18, R23, 0x4, R20 ;  /* 0x0000000417127825 */ /* 0x001fc800078e0014 */
[--C-:B------:R-:W-:Y:S02]  /*03d0*/  IMAD.WIDE.U32 R22, R10, 0x4, R16.reuse ;  /* 0x000000040a167825 */ /* 0x100fe400078e0010 */
[----:B------:R-:W3:Y:S04]  /*03e0*/  LDG.E R18, desc[UR6][R18.64] ;  /* 0x0000000612127981 */ /* 0x000ee8000c1e1900 */
[----:B------:R0:W2:Y:S02]  /*03f0*/  LDG.E R29, desc[UR6][R22.64] ;  /* 0x00000006161d7981 */ /* 0x0000a4000c1e1900 */
[----:B0-----:R-:W-:-:S05]  /*0400*/  IMAD.WIDE.U32 R22, R12, 0x4, R16 ;  /* 0x000000040c167825 */ /* 0x001fca00078e0010 */
[----:B------:R0:W3:Y:S01]  /*0410*/  LDG.E R26, desc[UR6][R22.64] ;  /* 0x00000006161a7981 */ /* 0x0000e2000c1e1900 */
[C---:B------:R-:W-:Y:S02]  /*0420*/  IADD3 R27, PT, PT, R15.reuse, 0x3, RZ ;  /* 0x000000030f1b7810 */ /* 0x040fe40007ffe0ff */
[C---:B0-----:R-:W-:Y:S01]  /*0430*/  IADD3 R23, PT, PT, R15.reuse, 0x4, RZ ;  /* 0x000000040f177810 */ /* 0x041fe20007ffe0ff */
[----:B--2---:R-:W-:Y:S01]  /*0440*/  FFMA R25, R28, R29, R25 ;  /* 0x0000001d1c197223 */ /* 0x004fe20000000019 */
[----:B------:R-:W-:-:S05]  /*0450*/  IADD3 R29, PT, PT, R15, 0x2, RZ ;  /* 0x000000020f1d7810 */ /* 0x000fca0007ffe0ff */
[----:B------:R-:W-:-:S06]  /*0460*/  IMAD.WIDE.U32 R28, R29, 0x4, R20 ;  /* 0x000000041d1c7825 */ /* 0x000fcc00078e0014 */
[----:B------:R-:W2:Y:S01]  /*0470*/  LDG.E R28, desc[UR6][R28.64] ;  /* 0x000000061c1c7981 */ /* 0x000ea2000c1e1900 */
[----:B---3--:R-:W-:Y:S01]  /*0480*/  FFMA R25, R18, R26, R25 ;  /* 0x0000001a12197223 */ /* 0x008fe20000000019 */
[----:B------:R-:W-:-:S04]  /*0490*/  IMAD.WIDE.U32 R18, R14, 0x4, R16 ;  /* 0x000000040e127825 */ /* 0x000fc800078e0010 */
[--C-:B------:R-:W-:Y:S02]  /*04a0*/  IMAD.WIDE.U32 R26, R27, 0x4, R20.reuse ;  /* 0x000000041b1a7825 */ /* 0x100fe400078e0014 */
[----:B------:R-:W2:Y:S02]  /*04b0*/  LDG.E R18, desc[UR6][R18.64] ;  /* 0x0000000612127981 */ /* 0x000ea4000c1e1900 */
[----:B------:R-:W-:Y:S02]  /*04c0*/  IMAD.WIDE.U32 R20, R23, 0x4, R20 ;  /* 0x0000000417147825 */ /* 0x000fe400078e0014 */
[----:B------:R-:W3:Y:S02]  /*04d0*/  LDG.E R26, desc[UR6][R26.64] ;  /* 0x000000061a1a7981 */ /* 0x000ee4000c1e1900 */
[--C-:B------:R-:W-:Y:S02]  /*04e0*/  IMAD.WIDE.U32 R22, R9, 0x4, R16.reuse ;  /* 0x0000000409167825 */ /* 0x100fe400078e0010 */
[----:B------:R-:W4:Y:S02]  /*04f0*/  LDG.E R20, desc[UR6][R20.64] ;  /* 0x0000000614147981 */ /* 0x000f24000c1e1900 */
[----:B------:R-:W-:-:S02]  /*0500*/  IMAD.WIDE.U32 R16, R11, 0x4, R16 ;  /* 0x000000040b107825 */ /* 0x000fc400078e0010 */
[----:B------:R-:W3:Y:S04]  /*0510*/  LDG.E R23, desc[UR6][R22.64] ;  /* 0x0000000616177981 */ /* 0x000ee8000c1e1900 */
[----:B------:R-:W4:Y:S01]  /*0520*/  LDG.E R16, desc[UR6][R16.64] ;  /* 0x0000000610107981 */ /* 0x000f22000c1e1900 */
[----:B------:R-:W-:-:S04]  /*0530*/  IADD3 R24, PT, PT, R24, 0x8, RZ ;  /* 0x0000000818187810 */ /* 0x000fc80007ffe0ff */
[----:B------:R-:W-:Y:S02]  /*0540*/  ISETP.NE.AND P1, PT, R24, RZ, PT ;  /* 0x000000ff1800720c */ /* 0x000fe40003f25270 */
[----:B------:R-:W-:Y:S02]  /*0550*/  IADD3 R15, PT, PT, R15, 0x8, RZ ;  /* 0x000000080f0f7810 */ /* 0x000fe40007ffe0ff */
[C---:B------:R-:W-:Y:S02]  /*0560*/  LEA R4, R5.reuse, R4, 0x3 ;  /* 0x0000000405047211 */ /* 0x040fe400078e18ff */
[C---:B------:R-:W-:Y:S02]  /*0570*/  LEA R8, R5.reuse, R8, 0x3 ;  /* 0x0000000805087211 */ /* 0x040fe400078e18ff */
[C---:B------:R-:W-:Y:S02]  /*0580*/  LEA R10, R5.reuse, R10, 0x3 ;  /* 0x0000000a050a7211 */ /* 0x040fe400078e18ff */
[----:B------:R-:W-:-:S02]  /*0590*/  LEA R12, R5, R12, 0x3 ;  /* 0x0000000c050c7211 */ /* 0x000fc400078e18ff */
[C---:B------:R-:W-:Y:S02]  /*05a0*/  LEA R14, R5.reuse, R14, 0x3 ;  /* 0x0000000e050e7211 */ /* 0x040fe400078e18ff */
[C---:B------:R-:W-:Y:S02]  /*05b0*/  LEA R9, R5.reuse, R9, 0x3 ;  /* 0x0000000905097211 */ /* 0x040fe400078e18ff */
[C---:B------:R-:W-:Y:S02]  /*05c0*/  LEA R11, R5.reuse, R11, 0x3 ;  /* 0x0000000b050b7211 */ /* 0x040fe400078e18ff */
[----:B------:R-:W-:Y:S01]  /*05d0*/  LEA R13, R5, R13, 0x3 ;  /* 0x0000000d050d7211 */ /* 0x000fe200078e18ff */
[----:B--2---:R-:W-:-:S04]  /*05e0*/  FFMA R25, R28, R18, R25 ;  /* 0x000000121c197223 */ /* 0x004fc80000000019 */
[----:B---3--:R-:W-:-:S04]  /*05f0*/  FFMA R25, R26, R23, R25 ;  /* 0x000000171a197223 */ /* 0x008fc80000000019 */
[----:B----4-:R-:W-:Y:S01]  /*0600*/  FFMA R25, R20, R16, R25 ;  /* 0x0000001014197223 */ /* 0x010fe20000000019 */
[----:B------:R-:W-:Y:S06]  /*0610*/  @P1 BRA `(.L_x_2) ;  /* 0xfffffffc000c1947 */ /* 0x000fec000383ffff */
.L_x_1:
[----:B------:R-:W-:Y:S05]  /*0620*/  @!P0 BRA `(.L_x_0) ;  /* 0x0000000400048947 */ /* 0x000fea0003800000 */
[----:B------:R-:W-:Y:S02]  /*0630*/  ISETP.GE.U32.AND P0, PT, R6, 0x4, PT ;  /* 0x000000040600780c */ /* 0x000fe40003f06070 */
[----:B------:R-:W-:-:S04]  /*0640*/  LOP3.LUT R24, R2, 0x3, RZ, 0xc0, !PT ;  /* 0x0000000302187812 */ /* 0x000fc800078ec0ff */
[----:B------:R-:W-:-:S07]  /*0650*/  ISETP.NE.AND P1, PT, R24, RZ, PT ;  /* 0x000000ff1800720c */ /* 0x000fce0003f25270 */
[----:B------:R-:W-:Y:S06]  /*0660*/  @!P0 BRA `(.L_x_3) ;  /* 0x00000000007c8947 */ /* 0x000fec0003800000 */
[----:B------:R-:W0:Y:S01]  /*0670*/  LDC.64 R8, c[0x0][0x398] ;  /* 0x0000e600ff087b82 */ /* 0x000e220000000a00 */
[----:B------:R-:W-:Y:S02]  /*0680*/  IMAD R13, R3, R2, R7 ;  /* 0x00000002030d7224 */ /* 0x000fe400078e0207 */
[----:B------:R-:W-:-:S03]  /*0690*/  IMAD R6, R7, R5, R0 ;  /* 0x0000000507067224 */ /* 0x000fc600078e0200 */
[C---:B------:R-:W-:Y:S02]  /*06a0*/  IADD3 R21, PT, PT, R13.reuse, 0x1, RZ ;  /* 0x000000010d157810 */ /* 0x040fe40007ffe0ff */
[----:B------:R-:W1:Y:S01]  /*06b0*/  LDC.64 R10, c[0x0][0x390] ;  /* 0x0000e400ff0a7b82 */ /* 0x000e620000000a00 */
[C---:B------:R-:W-:Y:S02]  /*06c0*/  IADD3 R15, PT, PT, R13.reuse, 0x2, RZ ;  /* 0x000000020d0f7810 */ /* 0x040fe40007ffe0ff */
[----:B------:R-:W-:Y:S01]  /*06d0*/  IADD3 R27, PT, PT, R13, 0x3, RZ ;  /* 0x000000030d1b7810 */ /* 0x000fe20007ffe0ff */
[C---:B0-----:R-:W-:Y:S01]  /*06e0*/  IMAD.WIDE.U32 R18, R6.reuse, 0x4, R8 ;  /* 0x0000000406127825 */ /* 0x041fe200078e0008 */
[----:B------:R-:W-:-:S04]  /*06f0*/  IADD3 R6, PT, PT, R6, R5, RZ ;  /* 0x0000000506067210 */ /* 0x000fc80007ffe0ff */
[CC--:B------:R-:W-:Y:S01]  /*0700*/  IADD3 R14, PT, PT, R6.reuse, R5.reuse, RZ ;  /* 0x00000005060e7210 */ /* 0x0c0fe20007ffe0ff */
[--C-:B-1----:R-:W-:Y:S01]  /*0710*/  IMAD.WIDE.U32 R22, R13, 0x4, R10.reuse ;  /* 0x000000040d167825 */ /* 0x102fe200078e000a */
[----:B------:R-:W2:Y:S03]  /*0720*/  LDG.E R18, desc[UR6][R18.64] ;  /* 0x0000000612127981 */ /* 0x000ea6000c1e1900 */
[----:B------:R-:W-:Y:S01]  /*0730*/  IMAD.WIDE.U32 R20, R21, 0x4, R10 ;  /* 0x0000000415147825 */ /* 0x000fe200078e000a */
[----:B------:R-:W2:Y:S03]  /*0740*/  LDG.E R4, desc[UR6][R22.64] ;  /* 0x0000000616047981 */ /* 0x000ea6000c1e1900 */
[----:B------:R-:W-:Y:S01]  /*0750*/  IMAD.WIDE.U32 R16, R6, 0x4, R8 ;  /* 0x0000000406107825 */ /* 0x000fe200078e0008 */
[----:B------:R-:W-:Y:S01]  /*0760*/  IADD3 R29, PT, PT, R14, R5, RZ ;  /* 0x000000050e1d7210 */ /* 0x000fe20007ffe0ff */
[----:B------:R-:W3:Y:S02]  /*0770*/  LDG.E R20, desc[UR6][R20.64] ;  /* 0x0000000614147981 */ /* 0x000ee4000c1e1900 */
[----:B------:R-:W-:-:S02]  /*0780*/  IMAD.WIDE.U32 R12, R15, 0x4, R10 ;  /* 0x000000040f0c7825 */ /* 0x000fc400078e000a */
[----:B------:R-:W3:Y:S02]  /*0790*/  LDG.E R17, desc[UR6][R16.64] ;  /* 0x0000000610117981 */ /* 0x000ee4000c1e1900 */
[----:B------:R-:W-:Y:S02]  /*07a0*/  IMAD.WIDE.U32 R14, R14, 0x4, R8 ;  /* 0x000000040e0e7825 */ /* 0x000fe400078e0008 */
[----:B------:R-:W4:Y:S02]  /*07b0*/  LDG.E R13, desc[UR6][R12.64] ;  /* 0x000000060c0d7981 */ /* 0x000f24000c1e1900 */
[----:B------:R-:W-:Y:S02]  /*07c0*/  IMAD.WIDE.U32 R10, R27, 0x4, R10 ;  /* 0x000000041b0a7825 */ /* 0x000fe400078e000a */
[----:B------:R-:W4:Y:S02]  /*07d0*/  LDG.E R14, desc[UR6][R14.64] ;  /* 0x000000060e0e7981 */ /* 0x000f24000c1e1900 */
[----:B------:R-:W-:-:S02]  /*07e0*/  IMAD.WIDE.U32 R8, R29, 0x4, R8 ;  /* 0x000000041d087825 */ /* 0x000fc400078e0008 */
[----:B------:R-:W5:Y:S04]  /*07f0*/  LDG.E R11, desc[UR6][R10.64] ;  /* 0x000000060a0b7981 */ /* 0x000f68000c1e1900 */
[----:B------:R-:W5:Y:S01]  /*0800*/  LDG.E R8, desc[UR6][R8.64] ;  /* 0x0000000608087981 */ /* 0x000f62000c1e1900 */
[----:B------:R-:W-:Y:S01]  /*0810*/  IADD3 R7, PT, PT, R7, 0x4, RZ ;  /* 0x0000000407077810 */ /* 0x000fe20007ffe0ff */
[----:B--2---:R-:W-:-:S04]  /*0820*/  FFMA R25, R4, R18, R25 ;  /* 0x0000001204197223 */ /* 0x004fc80000000019 */
[----:B---3--:R-:W-:-:S04]  /*0830*/  FFMA R20, R20, R17, R25 ;  /* 0x0000001114147223 */ /* 0x008fc80000000019 */
[----:B----4-:R-:W-:-:S04]  /*0840*/  FFMA R20, R13, R14, R20 ;  /* 0x0000000e0d147223 */ /* 0x010fc80000000014 */
[----:B-----5:R-:W-:-:S07]  /*0850*/  FFMA R25, R11, R8, R20 ;  /* 0x000000080b197223 */ /* 0x020fce0000000014 */
.L_x_3:
[----:B------:R-:W-:Y:S05]  /*0860*/  @!P1 BRA `(.L_x_0) ;  /* 0x0000000000749947 */ /* 0x000fea0003800000 */
[----:B------:R-:W0:Y:S01]  /*0870*/  LDC.64 R16, c[0x0][0x390] ;  /* 0x0000e400ff107b82 */ /* 0x000e220000000a00 */
[----:B------:R-:W-:Y:S02]  /*0880*/  ISETP.NE.AND P0, PT, R24, 0x1, PT ;  /* 0x000000011800780c */ /* 0x000fe40003f05270 */
[----:B------:R-:W-:-:S04]  /*0890*/  LOP3.LUT R4, R2, 0x1, RZ, 0xc0, !PT ;  /* 0x0000000102047812 */ /* 0x000fc800078ec0ff */
[----:B------:R-:W-:Y:S01]  /*08a0*/  ISETP.NE.U32.AND P1, PT, R4, 0x1, PT ;  /* 0x000000010400780c */ /* 0x000fe20003f25070 */
[----:B------:R-:W1:Y:S06]  /*08b0*/  LDC.64 R8, c[0x0][0x398] ;  /* 0x0000e600ff087b82 */ /* 0x000e6c0000000a00 */
[----:B------:R-:W-:Y:S02]  /*08c0*/  @P0 IMAD R15, R3, R2, R7 ;  /* 0x00000002030f0224 */ /* 0x000fe400078e0207 */
[----:B------:R-:W2:Y:S01]  /*08d0*/  LDC.64 R10, c[0x0][0x390] ;  /* 0x0000e400ff0a7b82 */ /* 0x000ea20000000a00 */
[C---:B------:R-:W-:Y:S01]  /*08e0*/  @P0 IMAD R14, R7.reuse, R5, R0 ;  /* 0x00000005070e0224 */ /* 0x040fe200078e0200 */
[----:B------:R-:W-:-:S02]  /*08f0*/  @P0 IADD3 R7, PT, PT, R7, 0x2, RZ ;  /* 0x0000000207070810 */ /* 0x000fc40007ffe0ff */
[C---:B------:R-:W-:Y:S02]  /*0900*/  @P0 IADD3 R21, PT, PT, R15.reuse, 0x1, RZ ;  /* 0x000000010f150810 */ /* 0x040fe40007ffe0ff */
[----:B------:R-:W-:Y:S02]  /*0910*/  @P0 IADD3 R23, PT, PT, R14, R5, RZ ;  /* 0x000000050e170210 */ /* 0x000fe40007ffe0ff */
[----:B------:R-:W3:Y:S01]  /*0920*/  LDC.64 R12, c[0x0][0x398] ;  /* 0x0000e600ff0c7b82 */ /* 0x000ee20000000a00 */
[----:B0-----:R-:W-:-:S04]  /*0930*/  @P0 IMAD.WIDE.U32 R18, R15, 0x4, R16 ;  /* 0x000000040f120825 */ /* 0x001fc800078e0010 */
[----:B------:R-:W-:Y:S01]  /*0940*/  @P0 IMAD.WIDE.U32 R16, R21, 0x4, R16 ;  /* 0x0000000415100825 */ /* 0x000fe200078e0010 */
[----:B------:R-:W4:Y:S03]  /*0950*/  @P0 LDG.E R4, desc[UR6][R18.64] ;  /* 0x0000000612040981 */ /* 0x000f26000c1e1900 */
[----:B-1----:R-:W-:Y:S02]  /*0960*/  @P0 IMAD.WIDE.U32 R14, R14, 0x4, R8 ;  /* 0x000000040e0e0825 */ /* 0x002fe400078e0008 */
[----:B------:R-:W5:Y:S02]  /*0970*/  @P0 LDG.E R17, desc[UR6][R16.64] ;  /* 0x0000000610110981 */ /* 0x000f64000c1e1900 */
[----:B------:R-:W-:Y:S02]  /*0980*/  @!P1 IMAD R21, R3, R2, R7 ;  /* 0x0000000203159224 */ /* 0x000fe400078e0207 */
[----:B------:R-:W-:Y:S01]  /*0990*/  @P0 IMAD.WIDE.U32 R8, R23, 0x4, R8 ;  /* 0x0000000417080825 */ /* 0x000fe200078e0008 */
[----:B------:R-:W4:Y:S03]  /*09a0*/  @P0 LDG.E R14, desc[UR6][R14.64] ;  /* 0x000000060e0e0981 */ /* 0x000f26000c1e1900 */
[----:B------:R-:W-:-:S02]  /*09b0*/  @!P1 IMAD R7, R7, R5, R0 ;  /* 0x0000000507079224 */ /* 0x000fc400078e0200 */
[----:B--2---:R-:W-:Y:S01]  /*09c0*/  @!P1 IMAD.WIDE.U32 R10, R21, 0x4, R10 ;  /* 0x00000004150a9825 */ /* 0x004fe200078e000a */
[----:B------:R-:W5:Y:S03]  /*09d0*/  @P0 LDG.E R8, desc[UR6][R8.64] ;  /* 0x0000000608080981 */ /* 0x000f66000c1e1900 */
[----:B---3--:R-:W-:Y:S02]  /*09e0*/  @!P1 IMAD.WIDE.U32 R12, R7, 0x4, R12 ;  /* 0x00000004070c9825 */ /* 0x008fe400078e000c */
[----:B------:R-:W2:Y:S04]  /*09f0*/  @!P1 LDG.E R10, desc[UR6][R10.64] ;  /* 0x000000060a0a9981 */ /* 0x000ea8000c1e1900 */
[----:B------:R-:W2:Y:S01]  /*0a00*/  @!P1 LDG.E R12, desc[UR6][R12.64] ;  /* 0x000000060c0c9981 */ /* 0x000ea2000c1e1900 */
[----:B----4-:R-:W-:-:S04]  /*0a10*/  @P0 FFMA R4, R4, R14, R25 ;  /* 0x0000000e04040223 */ /* 0x010fc80000000019 */
[----:B-----5:R-:W-:-:S04]  /*0a20*/  @P0 FFMA R25, R17, R8, R4 ;  /* 0x0000000811190223 */ /* 0x020fc80000000004 */
[----:B--2---:R-:W-:-:S07]  /*0a30*/  @!P1 FFMA R25, R10, R12, R25 ;  /* 0x0000000c0a199223 */ /* 0x004fce0000000019 */
.L_x_0:
[----:B------:R-:W0:Y:S01]  /*0a40*/  LDC.64 R6, c[0x0][0x3a8] ;  /* 0x0000ea00ff067b82 */ /* 0x000e220000000a00 */
[----:B------:R-:W-:Y:S01]  /*0a50*/  IMAD R3, R3, R5, R0 ;  /* 0x0000000503037224 */ /* 0x000fe200078e0200 */
[----:B------:R-:W1:Y:S01]  /*0a60*/  LDCU UR5, c[0x0][0x3a0] ;  /* 0x00007400ff0577ac */ /* 0x000e620008000800 */
[----:B------:R-:W2:Y:S02]  /*0a70*/  LDCU UR8, c[0x0][0x38c] ;  /* 0x00007180ff0877ac */ /* 0x000ea40008000800 */
[----:B0-----:R-:W-:-:S05]  /*0a80*/  IMAD.WIDE.U32 R2, R3, 0x4, R6 ;  /* 0x0000000403027825 */ /* 0x001fca00078e0006 */
[----:B------:R-:W1:Y:S02]  /*0a90*/  LDG.E R0, desc[UR6][R2.64] ;  /* 0x0000000602007981 */ /* 0x000e64000c1e1900 */
[----:B-1----:R-:W-:-:S04]  /*0aa0*/  FMUL R0, R0, UR5 ;  /* 0x0000000500007c20 */ /* 0x002fc80008400000 */
[----:B--2---:R-:W-:-:S05]  /*0ab0*/  FFMA R25, R25, UR8, R0 ;  /* 0x0000000819197c23 */ /* 0x004fca0008000000 */
[----:B------:R-:W-:Y:S01]  /*0ac0*/  STG.E desc[UR6][R2.64], R25 ;  /* 0x0000001902007986 */ /* 0x000fe2000c101906 */
[----:B------:R-:W-:Y:S05]  /*0ad0*/  EXIT ;  /* 0x000000000000794d */ /* 0x000fea0003800000 */
.L_x_4:
[----:B------:R-:W-:-:S00]  /*0ae0*/  BRA `(.L_x_4) ;  /* 0xfffffffc00fc7947 */ /* 0x000fc0000383ffff */
[----:B------:R-:W-:-:S00]  /*0af0*/  NOP ;  /* 0x0000000000007918 */ /* 0x000fc00000000000 */
        /* <DEDUP_REMOVED lines=8> */
.L_x_5:


//--------------------- .nv.shared.reserved.0     --------------------------
	.section	.nv.shared.reserved.0,"aw",@nobits
	.weak		__nv_reservedSMEM_offset_0_alias
	.size		__nv_reservedSMEM_offset_0_alias, 0, 64
	.other		__nv_reservedSMEM_offset_0_alias,@"STO_CUDA_RESERVED_SHARED STV_DEFAULT"
__nv_reservedSMEM_offset_0_alias:
	.zero		0
	.zero		64


//--------------------- .nv.constant0._Z38sgemm_global_memory_coalesce_v2_kerneljjjfPKfS0_fPf --------------------------
	.section	.nv.constant0._Z38sgemm_global_memory_coalesce_v2_kerneljjjfPKfS0_fPf,"a",@progbits
	.sectionflags	@""
	.align	4
.nv.constant0._Z38sgemm_global_memory_coalesce_v2_kerneljjjfPKfS0_fPf:
	.zero		944


//--------------------- SYMBOLS --------------------------

	.type		.nv.reservedSmem.offset0,@object
	.size		.nv.reservedSmem.offset0,0x4
